//
// Generated by NVIDIA NVVM Compiler
//
// Compiler Build ID: CL-36424714
// Cuda compilation tools, release 13.0, V13.0.88
// Based on NVVM 20.0.0
//

.version 9.0
.target sm_100
.address_size 64

	// .globl	_Z11cm_eye_implP6float2m

.visible .entry _Z11cm_eye_implP6float2m(
	.param .u64 .ptr .align 1 _Z11cm_eye_implP6float2m_param_0,
	.param .u64 _Z11cm_eye_implP6float2m_param_1
)
{
	.reg .pred 	%p<2>;
	.reg .b32 	%r<6>;
	.reg .b64 	%rd<8>;

	ld.param.u64 	%rd2, [_Z11cm_eye_implP6float2m_param_0];
	ld.param.u64 	%rd3, [_Z11cm_eye_implP6float2m_param_1];
	mov.u32 	%r1, %tid.x;
	mov.u32 	%r2, %ctaid.x;
	shl.b32 	%r3, %r2, 10;
	or.b32  	%r4, %r3, %r1;
	cvt.u64.u32 	%rd1, %r4;
	setp.le.u64 	%p1, %rd3, %rd1;
	@%p1 bra 	$L__BB0_2;
	cvta.to.global.u64 	%rd4, %rd2;
	mad.lo.s64 	%rd5, %rd1, %rd3, %rd1;
	shl.b64 	%rd6, %rd5, 3;
	add.s64 	%rd7, %rd4, %rd6;
	mov.b32 	%r5, 1065353216;
	st.global.u32 	[%rd7], %r5;
$L__BB0_2:
	ret;

}
	// .globl	_Z13d_cm_eye_implP7double2m
.visible .entry _Z13d_cm_eye_implP7double2m(
	.param .u64 .ptr .align 1 _Z13d_cm_eye_implP7double2m_param_0,
	.param .u64 _Z13d_cm_eye_implP7double2m_param_1
)
{
	.reg .pred 	%p<2>;
	.reg .b32 	%r<5>;
	.reg .b64 	%rd<9>;

	ld.param.u64 	%rd2, [_Z13d_cm_eye_implP7double2m_param_0];
	ld.param.u64 	%rd3, [_Z13d_cm_eye_implP7double2m_param_1];
	mov.u32 	%r1, %tid.x;
	mov.u32 	%r2, %ctaid.x;
	shl.b32 	%r3, %r2, 10;
	or.b32  	%r4, %r3, %r1;
	cvt.u64.u32 	%rd1, %r4;
	setp.le.u64 	%p1, %rd3, %rd1;
	@%p1 bra 	$L__BB1_2;
	cvta.to.global.u64 	%rd4, %rd2;
	mad.lo.s64 	%rd5, %rd1, %rd3, %rd1;
	shl.b64 	%rd6, %rd5, 4;
	add.s64 	%rd7, %rd4, %rd6;
	mov.b64 	%rd8, 4607182418800017408;
	st.global.u64 	[%rd7], %rd8;
$L__BB1_2:
	ret;

}


// ===== COMPILED SASS (sm_100) =====

	.target	sm_100

	.elftype	@"ET_EXEC"


//--------------------- .note.nv.tkinfo           --------------------------
	.section	.note.nv.tkinfo,"",@"SHT_NOTE"
	.sectionflags	@"SHF_NOTE_NV_TKINFO"
	.tkinfo
        /*0018*/ 	.word	0x00000002
        /*0030*/ 	.string	""
        /*0030*/ 	.string	"ptxas"
        /*0030*/ 	.string	"Cuda compilation tools, release 13.0, V13.0.88"
        /*0030*/ 	.string	"Build cuda_13.0.r13.0/compiler.36424714_0"
        /*0030*/ 	.string	"-arch sm_100 -m 64 "



//--------------------- .note.nv.cuinfo           --------------------------
	.section	.note.nv.cuinfo,"",@"SHT_NOTE"
	.sectionflags	@"SHF_NOTE_NV_CUINFO"
        /*0018*/ 	.short	0x0002
        /*001a*/ 	.short	0x0064
        /*001c*/ 	.short	0x0082
	.zero		2


//--------------------- .nv.info                  --------------------------
	.section	.nv.info,"",@"SHT_CUDA_INFO"
	.align	4


	//----- nvinfo : EIATTR_REGCOUNT
	.align		4
        /*0000*/ 	.byte	0x04, 0x2f
        /*0002*/ 	.short	(.L_1 - .L_0)
	.align		4
.L_0:
        /*0004*/ 	.word	index@(_Z11cm_eye_implP6float2m)
        /*0008*/ 	.word	0x00000008


	//----- nvinfo : EIATTR_FRAME_SIZE
	.align		4
.L_1:
        /*000c*/ 	.byte	0x04, 0x11
        /*000e*/ 	.short	(.L_3 - .L_2)
	.align		4
.L_2:
        /*0010*/ 	.word	index@(_Z11cm_eye_implP6float2m)
        /*0014*/ 	.word	0x00000000


	//----- nvinfo : EIATTR_REGCOUNT
	.align		4
.L_3:
        /*0018*/ 	.byte	0x04, 0x2f
        /*001a*/ 	.short	(.L_5 - .L_4)
	.align		4
.L_4:
        /*001c*/ 	.word	index@(_Z13d_cm_eye_implP7double2m)
        /*0020*/ 	.word	0x00000008


	//----- nvinfo : EIATTR_FRAME_SIZE
	.align		4
.L_5:
        /*0024*/ 	.byte	0x04, 0x11
        /*0026*/ 	.short	(.L_7 - .L_6)
	.align		4
.L_6:
        /*0028*/ 	.word	index@(_Z13d_cm_eye_implP7double2m)
        /*002c*/ 	.word	0x00000000


	//----- nvinfo : EIATTR_MIN_STACK_SIZE
	.align		4
.L_7:
        /*0030*/ 	.byte	0x04, 0x12
        /*0032*/ 	.short	(.L_9 - .L_8)
	.align		4
.L_8:
        /*0034*/ 	.word	index@(_Z13d_cm_eye_implP7double2m)
        /*0038*/ 	.word	0x00000000


	//----- nvinfo : EIATTR_MIN_STACK_SIZE
	.align		4
.L_9:
        /*003c*/ 	.byte	0x04, 0x12
        /*003e*/ 	.short	(.L_11 - .L_10)
	.align		4
.L_10:
        /*0040*/ 	.word	index@(_Z11cm_eye_implP6float2m)
        /*0044*/ 	.word	0x00000000
.L_11:


//--------------------- .nv.compat                --------------------------
	.section	.nv.compat,"",@"SHT_CUDA_COMPAT_INFO"
	.align	4
        /*0000*/ 	.byte	0x02, 0x09, 0x00, 0x00, 0x02, 0x02, 0x01, 0x00, 0x02, 0x05, 0x05, 0x00, 0x03, 0x07, 0x01, 0x01
        /*0010*/ 	.byte	0x02, 0x03, 0x00, 0x00, 0x02, 0x06, 0x01, 0x00, 0x04, 0x0b, 0x08, 0x00, 0x09, 0x00, 0x00, 0x00
        /*0020*/ 	.byte	0x00, 0x00, 0x00, 0x00


//--------------------- .nv.info._Z13d_cm_eye_implP7double2m --------------------------
	.section	.nv.info._Z13d_cm_eye_implP7double2m,"",@"SHT_CUDA_INFO"
	.sectionflags	@""
	.align	4


	//----- nvinfo : EIATTR_CUDA_API_VERSION
	.align		4
        /*0000*/ 	.byte	0x04, 0x37
        /*0002*/ 	.short	(.L_13 - .L_12)
.L_12:
        /*0004*/ 	.word	0x00000082


	//----- nvinfo : EIATTR_KPARAM_INFO
	.align		4
.L_13:
        /*0008*/ 	.byte	0x04, 0x17
        /*000a*/ 	.short	(.L_15 - .L_14)
.L_14:
        /*000c*/ 	.word	0x00000000
        /*0010*/ 	.short	0x0001
        /*0012*/ 	.short	0x0008
        /*0014*/ 	.byte	0x00, 0xf0, 0x21, 0x00


	//----- nvinfo : EIATTR_KPARAM_INFO
	.align		4
.L_15:
        /*0018*/ 	.byte	0x04, 0x17
        /*001a*/ 	.short	(.L_17 - .L_16)
.L_16:
        /*001c*/ 	.word	0x00000000
        /*0020*/ 	.short	0x0000
        /*0022*/ 	.short	0x0000
        /*0024*/ 	.byte	0x00, 0xf5, 0x21, 0x00


	//----- nvinfo : EIATTR_SPARSE_MMA_MASK
	.align		4
.L_17:
        /*0028*/ 	.byte	0x03, 0x50
        /*002a*/ 	.short	0x0000


	//----- nvinfo : EIATTR_MAXREG_COUNT
	.align		4
        /*002c*/ 	.byte	0x03, 0x1b
        /*002e*/ 	.short	0x00ff


	//----- nvinfo : EIATTR_MERCURY_ISA_VERSION
	.align		4
        /*0030*/ 	.byte	0x03, 0x5f
        /*0032*/ 	.short	0x0101


	//----- nvinfo : EIATTR_VRC_CTA_INIT_COUNT
	.align		4
        /*0034*/ 	.byte	0x02, 0x4a
	.zero		1
	.zero		1


	//----- nvinfo : EIATTR_EXIT_INSTR_OFFSETS
	.align		4
        /*0038*/ 	.byte	0x04, 0x1c
        /*003a*/ 	.short	(.L_19 - .L_18)


	//   ....[0]....
.L_18:
        /*003c*/ 	.word	0x00000080


	//   ....[1]....
        /*0040*/ 	.word	0x00000130


	//----- nvinfo : EIATTR_CBANK_PARAM_SIZE
	.align		4
.L_19:
        /*0044*/ 	.byte	0x03, 0x19
        /*0046*/ 	.short	0x0010


	//----- nvinfo : EIATTR_PARAM_CBANK
	.align		4
        /*0048*/ 	.byte	0x04, 0x0a
        /*004a*/ 	.short	(.L_21 - .L_20)
	.align		4
.L_20:
        /*004c*/ 	.word	index@(.nv.constant0._Z13d_cm_eye_implP7double2m)
        /*0050*/ 	.short	0x0380
        /*0052*/ 	.short	0x0010


	//----- nvinfo : EIATTR_SW_WAR
	.align		4
.L_21:
        /*0054*/ 	.byte	0x04, 0x36
        /*0056*/ 	.short	(.L_23 - .L_22)
.L_22:
        /*0058*/ 	.word	0x00000008
.L_23:


//--------------------- .nv.info._Z11cm_eye_implP6float2m --------------------------
	.section	.nv.info._Z11cm_eye_implP6float2m,"",@"SHT_CUDA_INFO"
	.sectionflags	@""
	.align	4


	//----- nvinfo : EIATTR_CUDA_API_VERSION
	.align		4
        /*0000*/ 	.byte	0x04, 0x37
        /*0002*/ 	.short	(.L_25 - .L_24)
.L_24:
        /*0004*/ 	.word	0x00000082


	//----- nvinfo : EIATTR_KPARAM_INFO
	.align		4
.L_25:
        /*0008*/ 	.byte	0x04, 0x17
        /*000a*/ 	.short	(.L_27 - .L_26)
.L_26:
        /*000c*/ 	.word	0x00000000
        /*0010*/ 	.short	0x0001
        /*0012*/ 	.short	0x0008
        /*0014*/ 	.byte	0x00, 0xf0, 0x21, 0x00


	//----- nvinfo : EIATTR_KPARAM_INFO
	.align		4
.L_27:
        /*0018*/ 	.byte	0x04, 0x17
        /*001a*/ 	.short	(.L_29 - .L_28)
.L_28:
        /*001c*/ 	.word	0x00000000
        /*0020*/ 	.short	0x0000
        /*0022*/ 	.short	0x0000
        /*0024*/ 	.byte	0x00, 0xf5, 0x21, 0x00


	//----- nvinfo : EIATTR_SPARSE_MMA_MASK
	.align		4
.L_29:
        /*0028*/ 	.byte	0x03, 0x50
        /*002a*/ 	.short	0x0000


	//----- nvinfo : EIATTR_MAXREG_COUNT
	.align		4
        /*002c*/ 	.byte	0x03, 0x1b
        /*002e*/ 	.short	0x00ff


	//----- nvinfo : EIATTR_MERCURY_ISA_VERSION
	.align		4
        /*0030*/ 	.byte	0x03, 0x5f
        /*0032*/ 	.short	0x0101


	//----- nvinfo : EIATTR_VRC_CTA_INIT_COUNT
	.align		4
        /*0034*/ 	.byte	0x02, 0x4a
	.zero		1
	.zero		1


	//----- nvinfo : EIATTR_EXIT_INSTR_OFFSETS
	.align		4
        /*0038*/ 	.byte	0x04, 0x1c
        /*003a*/ 	.short	(.L_31 - .L_30)


	//   ....[0]....
.L_30:
        /*003c*/ 	.word	0x00000080


	//   ....[1]....
        /*0040*/ 	.word	0x00000120


	//----- nvinfo : EIATTR_CBANK_PARAM_SIZE
	.align		4
.L_31:
        /*0044*/ 	.byte	0x03, 0x19
        /*0046*/ 	.short	0x0010


	//----- nvinfo : EIATTR_PARAM_CBANK
	.align		4
        /*0048*/ 	.byte	0x04, 0x0a
        /*004a*/ 	.short	(.L_33 - .L_32)
	.align		4
.L_32:
        /*004c*/ 	.word	index@(.nv.constant0._Z11cm_eye_implP6float2m)
        /*0050*/ 	.short	0x0380
        /*0052*/ 	.short	0x0010


	//----- nvinfo : EIATTR_SW_WAR
	.align		4
.L_33:
        /*0054*/ 	.byte	0x04, 0x36
        /*0056*/ 	.short	(.L_35 - .L_34)
.L_34:
        /*0058*/ 	.word	0x00000008
.L_35:


//--------------------- .nv.callgraph             --------------------------
	.section	.nv.callgraph,"",@"SHT_CUDA_CALLGRAPH"
	.align	4
	.sectionentsize	8
	.align		4
        /*0000*/ 	.word	0x00000000
	.align		4
        /*0004*/ 	.word	0xffffffff
	.align		4
        /*0008*/ 	.word	0x00000000
	.align		4
        /*000c*/ 	.word	0xfffffffe
	.align		4
        /*0010*/ 	.word	0x00000000
	.align		4
        /*0014*/ 	.word	0xfffffffd
	.align		4
        /*0018*/ 	.word	0x00000000
	.align		4
        /*001c*/ 	.word	0xfffffffc


//--------------------- .text._Z13d_cm_eye_implP7double2m --------------------------
	.section	.text._Z13d_cm_eye_implP7double2m,"ax",@progbits
	.align	128
        .global         _Z13d_cm_eye_implP7double2m
        .type           _Z13d_cm_eye_implP7double2m,@function
        .size           _Z13d_cm_eye_implP7double2m,(.L_x_2 - _Z13d_cm_eye_implP7double2m)
        .other          _Z13d_cm_eye_implP7double2m,@"STO_CUDA_ENTRY STV_DEFAULT"
_Z13d_cm_eye_implP7double2m:
.text._Z13d_cm_eye_implP7double2m:
[----:B------:R-:W-:Y:S01]  /*0000*/  LDC R1, c[0x0][0x37c] ;  /* 0x0000df00ff017b82 */ /* 0x000fe20000000800 */
[----:B------:R-:W0:Y:S07]  /*0010*/  S2R R4, SR_TID.X ;  /* 0x0000000000047919 */ /* 0x000e2e0000002100 */
[----:B------:R-:W1:Y:S01]  /*0020*/  S2UR UR4, SR_CTAID.X ;  /* 0x00000000000479c3 */ /* 0x000e620000002500 */
[----:B------:R-:W2:Y:S01]  /*0030*/  LDCU.64 UR6, c[0x0][0x388] ;  /* 0x00007100ff0677ac */ /* 0x000ea20008000a00 */
[----:B-1----:R-:W-:-:S06]  /*0040*/  USHF.L.U32 UR4, UR4, 0xa, URZ ;  /* 0x0000000a04047899 */ /* 0x002fcc00080006ff */
[----:B0-----:R-:W-:-:S04]  /*0050*/  LOP3.LUT R4, R4, UR4, RZ, 0xfc, !PT ;  /* 0x0000000404047c12 */ /* 0x001fc8000f8efcff */
[----:B--2---:R-:W-:-:S04]  /*0060*/  ISETP.GE.U32.AND P0, PT, R4, UR6, PT ;  /* 0x0000000604007c0c */ /* 0x004fc8000bf06070 */
[----:B------:R-:W-:-:S13]  /*0070*/  ISETP.GE.U32.AND.EX P0, PT, RZ, UR7, PT, P0 ;  /* 0x00000007ff007c0c */ /* 0x000fda000bf06100 */
[----:B------:R-:W-:Y:S05]  /*0080*/  @P0 EXIT ;  /* 0x000000000000094d */ /* 0x000fea0003800000 */
[----:B------:R-:W0:Y:S01]  /*0090*/  LDCU.64 UR8, c[0x0][0x380] ;  /* 0x00007000ff0877ac */ /* 0x000e220008000a00 */
[----:B------:R-:W-:Y:S01]  /*00a0*/  IMAD.MOV.U32 R5, RZ, RZ, RZ ;  /* 0x000000ffff057224 */ /* 0x000fe200078e00ff */
[----:B------:R-:W1:Y:S01]  /*00b0*/  LDCU.64 UR4, c[0x0][0x358] ;  /* 0x00006b00ff0477ac */ /* 0x000e620008000a00 */
[----:B------:R-:W-:-:S04]  /*00c0*/  IMAD.WIDE.U32 R2, R4, UR6, R4 ;  /* 0x0000000604027c25 */ /* 0x000fc8000f8e0004 */
[----:B------:R-:W-:Y:S02]  /*00d0*/  IMAD R5, R4, UR7, R3 ;  /* 0x0000000704057c24 */ /* 0x000fe4000f8e0203 */
[----:B------:R-:W-:Y:S01]  /*00e0*/  IMAD.MOV.U32 R3, RZ, RZ, 0x3ff00000 ;  /* 0x3ff00000ff037424 */ /* 0x000fe200078e00ff */
[----:B0-----:R-:W-:-:S04]  /*00f0*/  LEA R4, P0, R2, UR8, 0x4 ;  /* 0x0000000802047c11 */ /* 0x001fc8000f8020ff */
[----:B------:R-:W-:Y:S01]  /*0100*/  LEA.HI.X R5, R2, UR9, R5, 0x4, P0 ;  /* 0x0000000902057c11 */ /* 0x000fe200080f2405 */
[----:B------:R-:W-:-:S05]  /*0110*/  IMAD.MOV.U32 R2, RZ, RZ, 0x0 ;  /* 0x00000000ff027424 */ /* 0x000fca00078e00ff */
[----:B-1----:R-:W-:Y:S01]  /*0120*/  STG.E.64 desc[UR4][R4.64], R2 ;  /* 0x0000000204007986 */ /* 0x002fe2000c101b04 */
[----:B------:R-:W-:Y:S05]  /*0130*/  EXIT ;  /* 0x000000000000794d */ /* 0x000fea0003800000 */
.L_x_0:
[----:B------:R-:W-:-:S00]  /*0140*/  BRA `(.L_x_0) ;  /* 0xfffffffc00fc7947 */ /* 0x000fc0000383ffff */
[----:B------:R-:W-:-:S00]  /*0150*/  NOP ;  /* 0x0000000000007918 */ /* 0x000fc00000000000 */
        /* <DEDUP_REMOVED lines=10> */
.L_x_2:


//--------------------- .text._Z11cm_eye_implP6float2m --------------------------
	.section	.text._Z11cm_eye_implP6float2m,"ax",@progbits
	.align	128
        .global         _Z11cm_eye_implP6float2m
        .type           _Z11cm_eye_implP6float2m,@function
        .size           _Z11cm_eye_implP6float2m,(.L_x_3 - _Z11cm_eye_implP6float2m)
        .other          _Z11cm_eye_implP6float2m,@"STO_CUDA_ENTRY STV_DEFAULT"
_Z11cm_eye_implP6float2m:
.text._Z11cm_eye_implP6float2m:
        /* <DEDUP_REMOVED lines=16> */
[----:B------:R-:W-:-:S05]  /*0100*/  LEA.HI.X R5, R2, UR9, R5, 0x3, P0 ;  /* 0x0000000902057c11 */ /* 0x000fca00080f1c05 */
[----:B-1----:R-:W-:Y:S01]  /*0110*/  STG.E desc[UR4][R4.64], R3 ;  /* 0x0000000304007986 */ /* 0x002fe2000c101904 */
[----:B------:R-:W-:Y:S05]  /*0120*/  EXIT ;  /* 0x000000000000794d */ /* 0x000fea0003800000 */
.L_x_1:
        /* <DEDUP_REMOVED lines=13> */
.L_x_3:


//--------------------- .nv.shared.reserved.0     --------------------------
	.section	.nv.shared.reserved.0,"aw",@nobits
	.weak		__nv_reservedSMEM_offset_0_alias
	.size		__nv_reservedSMEM_offset_0_alias, 0, 64
	.other		__nv_reservedSMEM_offset_0_alias,@"STO_CUDA_RESERVED_SHARED STV_DEFAULT"
__nv_reservedSMEM_offset_0_alias:
	.zero		0
	.zero		64


//--------------------- .nv.constant0._Z13d_cm_eye_implP7double2m --------------------------
	.section	.nv.constant0._Z13d_cm_eye_implP7double2m,"a",@progbits
	.sectionflags	@""
	.align	4
.nv.constant0._Z13d_cm_eye_implP7double2m:
	.zero		912


//--------------------- .nv.constant0._Z11cm_eye_implP6float2m --------------------------
	.section	.nv.constant0._Z11cm_eye_implP6float2m,"a",@progbits
	.sectionflags	@""
	.align	4
.nv.constant0._Z11cm_eye_implP6float2m:
	.zero		912


//--------------------- SYMBOLS --------------------------

	.type		.nv.reservedSmem.offset0,@object
	.size		.nv.reservedSmem.offset0,0x4
